	.headerflags	@"EF_CUDA_TEXMODE_UNIFIED EF_CUDA_64BIT_ADDRESS EF_CUDA_ACCELERATORS EF_CUDA_SM90 EF_CUDA_VIRTUAL_SM(EF_CUDA_SM90)"
	.elftype	@"ET_EXEC"


//--------------------- .nv.info                  --------------------------
	.section	.nv.info,"",@"SHT_CUDA_INFO"
	.align	4


	//----- nvinfo : EIATTR_REGCOUNT
	.align		4
        /*0000*/ 	.byte	0x04, 0x2f
        /*0002*/ 	.short	(.L_3 - .L_2)
	.align		4
.L_2:
        /*0004*/ 	.word	index@(triton_poi_fused__native_batch_norm_legit_no_training_hardtanh_73)
        /*0008*/ 	.word	0x00000020


	//----- nvinfo : EIATTR_MIN_STACK_SIZE
	.align		4
.L_3:
        /*000c*/ 	.byte	0x04, 0x12
        /*000e*/ 	.short	(.L_5 - .L_4)
	.align		4
.L_4:
        /*0010*/ 	.word	index@(triton_poi_fused__native_batch_norm_legit_no_training_hardtanh_73)
        /*0014*/ 	.word	0x00000000


	//----- nvinfo : EIATTR_FRAME_SIZE
	.align		4
.L_5:
        /*0018*/ 	.byte	0x04, 0x11
        /*001a*/ 	.short	(.L_7 - .L_6)
	.align		4
.L_6:
        /*001c*/ 	.word	index@(triton_poi_fused__native_batch_norm_legit_no_training_hardtanh_73)
        /*0020*/ 	.word	0x00000000


	//----- nvinfo : EIATTR_MIN_STACK_SIZE
	.align		4
.L_7:
        /*0024*/ 	.byte	0x04, 0x12
        /*0026*/ 	.short	(.L_9 - .L_8)
	.align		4
.L_8:
        /*0028*/ 	.word	index@(triton_poi_fused__native_batch_norm_legit_no_training_hardtanh_73)
        /*002c*/ 	.word	0x00000000
.L_9:


//--------------------- .nv.info.triton_poi_fused__native_batch_norm_legit_no_training_hardtanh_73 --------------------------
	.section	.nv.info.triton_poi_fused__native_batch_norm_legit_no_training_hardtanh_73,"",@"SHT_CUDA_INFO"
	.sectionflags	@""
	.align	4


	//----- nvinfo : EIATTR_CUDA_API_VERSION
	.align		4
        /*0000*/ 	.byte	0x04, 0x37
        /*0002*/ 	.short	(.L_11 - .L_10)
.L_10:
        /*0004*/ 	.word	0x0000007c


	//----- nvinfo : EIATTR_KPARAM_INFO
	.align		4
.L_11:
        /*0008*/ 	.byte	0x04, 0x17
        /*000a*/ 	.short	(.L_13 - .L_12)
.L_12:
        /*000c*/ 	.word	0x00000000
        /*0010*/ 	.short	0x0007
        /*0012*/ 	.short	0x0034
        /*0014*/ 	.byte	0x00, 0xf0, 0x11, 0x00


	//----- nvinfo : EIATTR_KPARAM_INFO
	.align		4
.L_13:
        /*0018*/ 	.byte	0x04, 0x17
        /*001a*/ 	.short	(.L_15 - .L_14)
.L_14:
        /*001c*/ 	.word	0x00000000
        /*0020*/ 	.short	0x0006
        /*0022*/ 	.short	0x0030
        /*0024*/ 	.byte	0x00, 0xf0, 0x11, 0x00


	//----- nvinfo : EIATTR_KPARAM_INFO
	.align		4
.L_15:
        /*0028*/ 	.byte	0x04, 0x17
        /*002a*/ 	.short	(.L_17 - .L_16)
.L_16:
        /*002c*/ 	.word	0x00000000
        /*0030*/ 	.short	0x0005
        /*0032*/ 	.short	0x0028
        /*0034*/ 	.byte	0x00, 0xf4, 0x21, 0x00


	//----- nvinfo : EIATTR_KPARAM_INFO
	.align		4
.L_17:
        /*0038*/ 	.byte	0x04, 0x17
        /*003a*/ 	.short	(.L_19 - .L_18)
.L_18:
        /*003c*/ 	.word	0x00000000
        /*0040*/ 	.short	0x0004
        /*0042*/ 	.short	0x0020
        /*0044*/ 	.byte	0x00, 0xf4, 0x21, 0x00


	//----- nvinfo : EIATTR_KPARAM_INFO
	.align		4
.L_19:
        /*0048*/ 	.byte	0x04, 0x17
        /*004a*/ 	.short	(.L_21 - .L_20)
.L_20:
        /*004c*/ 	.word	0x00000000
        /*0050*/ 	.short	0x0003
        /*0052*/ 	.short	0x0018
        /*0054*/ 	.byte	0x00, 0xf4, 0x21, 0x00


	//----- nvinfo : EIATTR_KPARAM_INFO
	.align		4
.L_21:
        /*0058*/ 	.byte	0x04, 0x17
        /*005a*/ 	.short	(.L_23 - .L_22)
.L_22:
        /*005c*/ 	.word	0x00000000
        /*0060*/ 	.short	0x0002
        /*0062*/ 	.short	0x0010
        /*0064*/ 	.byte	0x00, 0xf4, 0x21, 0x00


	//----- nvinfo : EIATTR_KPARAM_INFO
	.align		4
.L_23:
        /*0068*/ 	.byte	0x04, 0x17
        /*006a*/ 	.short	(.L_25 - .L_24)
.L_24:
        /*006c*/ 	.word	0x00000000
        /*0070*/ 	.short	0x0001
        /*0072*/ 	.short	0x0008
        /*0074*/ 	.byte	0x00, 0xf4, 0x21, 0x00


	//----- nvinfo : EIATTR_KPARAM_INFO
	.align		4
.L_25:
        /*0078*/ 	.byte	0x04, 0x17
        /*007a*/ 	.short	(.L_27 - .L_26)
.L_26:
        /*007c*/ 	.word	0x00000000
        /*0080*/ 	.short	0x0000
        /*0082*/ 	.short	0x0000
        /*0084*/ 	.byte	0x00, 0xf4, 0x21, 0x00


	//----- nvinfo : EIATTR_SPARSE_MMA_MASK
	.align		4
.L_27:
        /*0088*/ 	.byte	0x03, 0x50
        /*008a*/ 	.short	0x0000


	//----- nvinfo : EIATTR_MAXREG_COUNT
	.align		4
        /*008c*/ 	.byte	0x03, 0x1b
        /*008e*/ 	.short	0x00ff


	//----- nvinfo : EIATTR_EXIT_INSTR_OFFSETS
	.align		4
        /*0090*/ 	.byte	0x04, 0x1c
        /*0092*/ 	.short	(.L_29 - .L_28)


	//   ....[0]....
.L_28:
        /*0094*/ 	.word	0x00000b20


	//   ....[1]....
        /*0098*/ 	.word	0x00000b40


	//----- nvinfo : EIATTR_REQNTID
	.align		4
.L_29:
        /*009c*/ 	.byte	0x04, 0x10
        /*009e*/ 	.short	(.L_31 - .L_30)
.L_30:
        /*00a0*/ 	.word	0x00000080
        /*00a4*/ 	.word	0x00000001
        /*00a8*/ 	.word	0x00000001


	//----- nvinfo : EIATTR_CBANK_PARAM_SIZE
	.align		4
.L_31:
        /*00ac*/ 	.byte	0x03, 0x19
        /*00ae*/ 	.short	0x0038


	//----- nvinfo : EIATTR_PARAM_CBANK
	.align		4
        /*00b0*/ 	.byte	0x04, 0x0a
        /*00b2*/ 	.short	(.L_33 - .L_32)
	.align		4
.L_32:
        /*00b4*/ 	.word	index@(.nv.constant0.triton_poi_fused__native_batch_norm_legit_no_training_hardtanh_73)
        /*00b8*/ 	.short	0x0210
        /*00ba*/ 	.short	0x0038


	//----- nvinfo : EIATTR_SW_WAR
	.align		4
.L_33:
        /*00bc*/ 	.byte	0x04, 0x36
        /*00be*/ 	.short	(.L_35 - .L_34)
.L_34:
        /*00c0*/ 	.word	0x00000008
.L_35:


//--------------------- .nv.callgraph             --------------------------
	.section	.nv.callgraph,"",@"SHT_CUDA_CALLGRAPH"
	.align	4
	.sectionentsize	8
	.align		4
        /*0000*/ 	.word	0x00000000
	.align		4
        /*0004*/ 	.word	0xffffffff
	.align		4
        /*0008*/ 	.word	0x00000000
	.align		4
        /*000c*/ 	.word	0xfffffffe
	.align		4
        /*0010*/ 	.word	0x00000000
	.align		4
        /*0014*/ 	.word	0xfffffffd
	.align		4
        /*0018*/ 	.word	0x00000000
	.align		4
        /*001c*/ 	.word	0xfffffffc


//--------------------- .nv.constant4             --------------------------
	.section	.nv.constant4,"a",@progbits
	.align	8
	.align		8
.nv.constant4:
        /*0000*/ 	.dword	_$_str
	.align		8
        /*0008*/ 	.dword	_$_str_$_2


//--------------------- .text.triton_poi_fused__native_batch_norm_legit_no_training_hardtanh_73 --------------------------
	.section	.text.triton_poi_fused__native_batch_norm_legit_no_training_hardtanh_73,"ax",@progbits
	.align	128
        .global         triton_poi_fused__native_batch_norm_legit_no_training_hardtanh_73
        .type           triton_poi_fused__native_batch_norm_legit_no_training_hardtanh_73,@function
        .size           triton_poi_fused__native_batch_norm_legit_no_training_hardtanh_73,(.L_x_1 - triton_poi_fused__native_batch_norm_legit_no_training_hardtanh_73)
        .other          triton_poi_fused__native_batch_norm_legit_no_training_hardtanh_73,@"STO_CUDA_ENTRY STV_DEFAULT"
triton_poi_fused__native_batch_norm_legit_no_training_hardtanh_73:
.text.triton_poi_fused__native_batch_norm_legit_no_training_hardtanh_73:
[----:B------:R-:W0:Y:S01]  /*0000*/  LDC R1, c[0x0][0x28] ;  /* 0x00000a00ff017b82 */ /* 0x000e220000000800 */
[----:B------:R-:W1:Y:S07]  /*0010*/  S2R R4, SR_TID.X ;  /* 0x0000000000047919 */ /* 0x000e6e0000002100 */
[----:B------:R-:W2:Y:S01]  /*0020*/  LDC.64 R16, c[0x0][0x220] ;  /* 0x00008800ff107b82 */ /* 0x000ea20000000a00 */
[----:B------:R-:W-:Y:S01]  /*0030*/  ULDC.64 UR4, c[0x0][0x208] ;  /* 0x0000820000047ab9 */ /* 0x000fe20000000a00 */
[----:B------:R-:W-:Y:S01]  /*0040*/  CS2R R10, SRZ ;  /* 0x00000000000a7805 */ /* 0x000fe2000001ff00 */
[----:B------:R-:W3:Y:S01]  /*0050*/  S2R R5, SR_CTAID.Y ;  /* 0x0000000000057919 */ /* 0x000ee20000002600 */
[----:B------:R-:W-:Y:S01]  /*0060*/  CS2R R6, SRZ ;  /* 0x0000000000067805 */ /* 0x000fe2000001ff00 */
[----:B------:R-:W-:Y:S01]  /*0070*/  HFMA2.MMA R24, -RZ, RZ, 0, 0 ;  /* 0x00000000ff187435 */ /* 0x000fe200000001ff */
[----:B------:R-:W4:Y:S02]  /*0080*/  S2R R3, SR_CTAID.X ;  /* 0x0000000000037919 */ /* 0x000f240000002500 */
[----:B------:R-:W5:Y:S01]  /*0090*/  LDC.64 R18, c[0x0][0x210] ;  /* 0x00008400ff127b82 */ /* 0x000f620000000a00 */
[----:B-1----:R-:W-:-:S04]  /*00a0*/  LOP3.LUT R4, R4, 0x7f, RZ, 0xc0, !PT ;  /* 0x0000007f04047812 */ /* 0x002fc800078ec0ff */
[----:B---3--:R-:W-:-:S04]  /*00b0*/  LEA R4, R5, R4, 0x8 ;  /* 0x0000000405047211 */ /* 0x008fc800078e40ff */
[----:B------:R-:W-:Y:S01]  /*00c0*/  IADD3 R8, R4, 0x80, RZ ;  /* 0x0000008004087810 */ /* 0x000fe20007ffe0ff */
[C---:B------:R-:W-:Y:S01]  /*00d0*/  IMAD.HI R0, R4.reuse, 0x1b4e81b5, RZ ;  /* 0x1b4e81b504007827 */ /* 0x040fe200078e02ff */
[----:B------:R-:W-:Y:S02]  /*00e0*/  ISETP.GE.AND P2, PT, R4, 0x12c, PT ;  /* 0x0000012c0400780c */ /* 0x000fe40003f46270 */
[C---:B------:R-:W-:Y:S01]  /*00f0*/  ISETP.GE.AND P3, PT, R8.reuse, 0x12c, PT ;  /* 0x0000012c0800780c */ /* 0x040fe20003f66270 */
[----:B----4-:R-:W-:Y:S01]  /*0100*/  IMAD.SHL.U32 R2, R3, 0x4, RZ ;  /* 0x0000000403027824 */ /* 0x010fe200078e00ff */
[----:B------:R-:W-:Y:S01]  /*0110*/  SHF.R.U32.HI R5, RZ, 0x1f, R0 ;  /* 0x0000001fff057819 */ /* 0x000fe20000011600 */
[----:B------:R-:W-:-:S03]  /*0120*/  IMAD.HI R27, R8, 0x1b4e81b5, RZ ;  /* 0x1b4e81b5081b7827 */ /* 0x000fc600078e02ff */
[----:B------:R-:W-:Y:S01]  /*0130*/  LEA.HI.SX32 R5, R0, R5, 0x1d ;  /* 0x0000000500057211 */ /* 0x000fe200078feaff */
[----:B------:R-:W-:Y:S01]  /*0140*/  IMAD R26, R3, 0x12c, RZ ;  /* 0x0000012c031a7824 */ /* 0x000fe200078e02ff */
[----:B------:R-:W-:Y:S01]  /*0150*/  ISETP.GE.AND P0, PT, R2, 0x4, PT ;  /* 0x000000040200780c */ /* 0x000fe20003f06270 */
[----:B------:R-:W-:Y:S01]  /*0160*/  IMAD.MOV.U32 R2, RZ, RZ, RZ ;  /* 0x000000ffff027224 */ /* 0x000fe200078e00ff */
[----:B------:R-:W-:Y:S01]  /*0170*/  SHF.R.U32.HI R0, RZ, 0x1f, R27 ;  /* 0x0000001fff007819 */ /* 0x000fe2000001161b */
[----:B------:R-:W-:Y:S01]  /*0180*/  IMAD R23, R5, -0x4b, R4 ;  /* 0xffffffb505177824 */ /* 0x000fe200078e0204 */
[----:B------:R-:W-:Y:S01]  /*0190*/  ISETP.LT.AND P1, PT, R4, 0x12c, !P0 ;  /* 0x0000012c0400780c */ /* 0x000fe20004721270 */
[----:B------:R-:W-:Y:S01]  /*01a0*/  VIADD R14, R26, 0x4b ;  /* 0x0000004b1a0e7836 */ /* 0x000fe20000000000 */
[----:B------:R-:W-:Y:S01]  /*01b0*/  LEA.HI.SX32 R27, R27, R0, 0x1d ;  /* 0x000000001b1b7211 */ /* 0x000fe200078feaff */
[----:B--2---:R-:W-:-:S04]  /*01c0*/  IMAD.WIDE R12, R23, 0x4, R16 ;  /* 0x00000004170c7825 */ /* 0x004fc800078e0210 */
[----:B------:R-:W-:Y:S01]  /*01d0*/  IMAD R25, R27, -0x4b, R8 ;  /* 0xffffffb51b197824 */ /* 0x000fe200078e0208 */
[----:B------:R1:W2:Y:S01]  /*01e0*/  @!P2 LDG.E.EL R2, desc[UR4][R12.64] ;  /* 0x000000040c02a981 */ /* 0x0002a2000c2e1900 */
[----:B------:R-:W-:Y:S02]  /*01f0*/  IMAD R5, R5, 0x12c, R23 ;  /* 0x0000012c05057824 */ /* 0x000fe400078e0217 */
[----:B------:R-:W-:Y:S01]  /*0200*/  IMAD.WIDE R16, R25, 0x4, R16 ;  /* 0x0000000419107825 */ /* 0x000fe200078e0210 */
[----:B------:R-:W-:Y:S02]  /*0210*/  IADD3 R22, R26, 0x96, RZ ;  /* 0x000000961a167810 */ /* 0x000fe40007ffe0ff */
[----:B------:R-:W-:Y:S01]  /*0220*/  IADD3 R21, R14, R5, RZ ;  /* 0x000000050e157210 */ /* 0x000fe20007ffe0ff */
[----:B------:R-:W-:Y:S01]  /*0230*/  IMAD R27, R27, 0x12c, R25 ;  /* 0x0000012c1b1b7824 */ /* 0x000fe200078e0219 */
[----:B------:R3:W4:Y:S01]  /*0240*/  @!P3 LDG.E.EL R10, desc[UR4][R16.64] ;  /* 0x00000004100ab981 */ /* 0x000722000c2e1900 */
[----:B------:R-:W-:Y:S01]  /*0250*/  VIADD R26, R26, 0xe1 ;  /* 0x000000e11a1a7836 */ /* 0x000fe20000000000 */
[----:B------:R-:W-:Y:S01]  /*0260*/  ISETP.LT.AND P0, PT, R8, 0x12c, !P0 ;  /* 0x0000012c0800780c */ /* 0x000fe20004701270 */
[----:B-----5:R-:W-:Y:S01]  /*0270*/  IMAD.WIDE R20, R21, 0x4, R18 ;  /* 0x0000000415147825 */ /* 0x020fe200078e0212 */
[----:B------:R-:W-:-:S03]  /*0280*/  IADD3 R9, R22, R5, RZ ;  /* 0x0000000516097210 */ /* 0x000fc60007ffe0ff */
[C---:B------:R-:W-:Y:S01]  /*0290*/  IMAD R29, R3.reuse, 0x12c, R5 ;  /* 0x0000012c031d7824 */ /* 0x040fe200078e0205 */
[----:B------:R-:W-:Y:S01]  /*02a0*/  IADD3 R5, R26, R5, RZ ;  /* 0x000000051a057210 */ /* 0x000fe20007ffe0ff */
[----:B-1----:R-:W-:Y:S01]  /*02b0*/  IMAD R13, R3, 0x12c, R27 ;  /* 0x0000012c030d7824 */ /* 0x002fe200078e021b */
[----:B------:R1:W5:Y:S01]  /*02c0*/  @P1 LDG.E.EL R6, desc[UR4][R20.64] ;  /* 0x0000000414061981 */ /* 0x000362000c2e1900 */
[----:B------:R-:W-:Y:S02]  /*02d0*/  IMAD.MOV.U32 R0, RZ, RZ, RZ ;  /* 0x000000ffff007224 */ /* 0x000fe400078e00ff */
[----:B---3--:R-:W-:-:S04]  /*02e0*/  IMAD.WIDE R16, R5, 0x4, R18 ;  /* 0x0000000405107825 */ /* 0x008fc800078e0212 */
[--C-:B------:R-:W-:Y:S01]  /*02f0*/  IMAD.WIDE R12, R13, 0x4, R18.reuse ;  /* 0x000000040d0c7825 */ /* 0x100fe200078e0212 */
[----:B------:R3:W5:Y:S01]  /*0300*/  @P1 LDG.E.EL R0, desc[UR4][R16.64] ;  /* 0x0000000410001981 */ /* 0x000762000c2e1900 */
[----:B-1----:R-:W1:Y:S02]  /*0310*/  LDC.64 R20, c[0x0][0x218] ;  /* 0x00008600ff147b82 */ /* 0x002e640000000a00 */
[----:B------:R-:W-:Y:S01]  /*0320*/  IMAD.WIDE R28, R29, 0x4, R18 ;  /* 0x000000041d1c7825 */ /* 0x000fe200078e0212 */
[----:B------:R3:W5:Y:S03]  /*0330*/  @P0 LDG.E.EL R11, desc[UR4][R12.64] ;  /* 0x000000040c0b0981 */ /* 0x000766000c2e1900 */
[----:B------:R-:W-:Y:S01]  /*0340*/  IMAD.IADD R15, R14, 0x1, R27 ;  /* 0x000000010e0f7824 */ /* 0x000fe200078e021b */
[----:B------:R-:W-:Y:S01]  /*0350*/  MOV R5, RZ ;  /* 0x000000ff00057202 */ /* 0x000fe20000000f00 */
[----:B------:R3:W5:Y:S02]  /*0360*/  @P1 LDG.E.EL R24, desc[UR4][R28.64] ;  /* 0x000000041c181981 */ /* 0x000764000c2e1900 */
[----:B---3--:R-:W3:Y:S08]  /*0370*/  LDC.64 R16, c[0x0][0x228] ;  /* 0x00008a00ff107b82 */ /* 0x008ef00000000a00 */
[----:B0-----:R-:W0:Y:S01]  /*0380*/  LDC.64 R12, c[0x0][0x230] ;  /* 0x00008c00ff0c7b82 */ /* 0x001e220000000a00 */
[----:B------:R-:W-:Y:S01]  /*0390*/  IMAD.WIDE R14, R15, 0x4, R18 ;  /* 0x000000040f0e7825 */ /* 0x000fe200078e0212 */
[----:B------:R-:W-:-:S03]  /*03a0*/  IADD3 R22, R22, R27, RZ ;  /* 0x0000001b16167210 */ /* 0x000fc60007ffe0ff */
[----:B------:R-:W-:Y:S01]  /*03b0*/  IMAD.WIDE R28, R9, 0x4, R18 ;  /* 0x00000004091c7825 */ /* 0x000fe200078e0212 */
[----:B------:R1:W5:Y:S03]  /*03c0*/  @P0 LDG.E.EL R5, desc[UR4][R14.64] ;  /* 0x000000040e050981 */ /* 0x000366000c2e1900 */
[----:B------:R-:W-:Y:S01]  /*03d0*/  IMAD.IADD R27, R26, 0x1, R27 ;  /* 0x000000011a1b7824 */ /* 0x000fe200078e021b */
[----:B------:R-:W-:Y:S01]  /*03e0*/  HFMA2.MMA R26, -RZ, RZ, 0, 0 ;  /* 0x00000000ff1a7435 */ /* 0x000fe200000001ff */
[----:B------:R1:W5:Y:S01]  /*03f0*/  @P1 LDG.E.EL R7, desc[UR4][R28.64] ;  /* 0x000000041c071981 */ /* 0x000362000c2e1900 */
[----:B------:R-:W-:Y:S02]  /*0400*/  IMAD.MOV.U32 R9, RZ, RZ, RZ ;  /* 0x000000ffff097224 */ /* 0x000fe400078e00ff */
[----:B-1----:R-:W-:-:S04]  /*0410*/  IMAD.WIDE R14, R22, 0x4, R18 ;  /* 0x00000004160e7825 */ /* 0x002fc800078e0212 */
[----:B------:R-:W-:-:S04]  /*0420*/  IMAD.WIDE R18, R27, 0x4, R18 ;  /* 0x000000041b127825 */ /* 0x000fc800078e0212 */
[----:B------:R-:W-:-:S04]  /*0430*/  IMAD.WIDE R28, R23, 0x4, R20 ;  /* 0x00000004171c7825 */ /* 0x000fc800078e0214 */
[----:B------:R-:W-:Y:S01]  /*0440*/  IMAD.MOV.U32 R27, RZ, RZ, RZ ;  /* 0x000000ffff1b7224 */ /* 0x000fe200078e00ff */
[----:B------:R1:W5:Y:S01]  /*0450*/  @!P2 LDG.E.EL R9, desc[UR4][R28.64] ;  /* 0x000000041c09a981 */ /* 0x000362000c2e1900 */
[----:B------:R-:W-:-:S04]  /*0460*/  IMAD.WIDE R20, R25, 0x4, R20 ;  /* 0x0000000419147825 */ /* 0x000fc800078e0214 */
[----:B------:R0:W5:Y:S04]  /*0470*/  @P0 LDG.E.EL R27, desc[UR4][R14.64] ;  /* 0x000000040e1b0981 */ /* 0x000168000c2e1900 */
[----:B------:R3:W5:Y:S01]  /*0480*/  @!P3 LDG.E.EL R26, desc[UR4][R20.64] ;  /* 0x00000004141ab981 */ /* 0x000762000c2e1900 */
[----:B-1----:R-:W-:Y:S02]  /*0490*/  CS2R R28, SRZ ;  /* 0x00000000001c7805 */ /* 0x002fe4000001ff00 */
[----:B0-----:R-:W-:-:S04]  /*04a0*/  CS2R R14, SRZ ;  /* 0x00000000000e7805 */ /* 0x001fc8000001ff00 */
[----:B------:R-:W5:Y:S01]  /*04b0*/  @P0 LDG.E.EL R29, desc[UR4][R18.64] ;  /* 0x00000004121d0981 */ /* 0x000f62000c2e1900 */
[----:B---3--:R-:W-:-:S04]  /*04c0*/  IMAD.WIDE R20, R23, 0x4, R16 ;  /* 0x0000000417147825 */ /* 0x008fc800078e0210 */
[----:B------:R-:W-:Y:S01]  /*04d0*/  IMAD.WIDE R22, R23, 0x4, R12 ;  /* 0x0000000417167825 */ /* 0x000fe200078e020c */
[----:B------:R-:W3:Y:S04]  /*04e0*/  @!P2 LDG.E.EL R15, desc[UR4][R20.64] ;  /* 0x00000004140fa981 */ /* 0x000ee8000c2e1900 */
[----:B------:R-:W3:Y:S01]  /*04f0*/  @!P2 LDG.E.EL R28, desc[UR4][R22.64] ;  /* 0x00000004161ca981 */ /* 0x000ee2000c2e1900 */
[----:B------:R-:W-:-:S04]  /*0500*/  IMAD.WIDE R16, R25, 0x4, R16 ;  /* 0x0000000419107825 */ /* 0x000fc800078e0210 */
[----:B------:R-:W-:Y:S01]  /*0510*/  IMAD.WIDE R12, R25, 0x4, R12 ;  /* 0x00000004190c7825 */ /* 0x000fe200078e020c */
[----:B------:R-:W-:-:S04]  /*0520*/  MOV R25, RZ ;  /* 0x000000ff00197202 */ /* 0x000fc80000000f00 */
[----:B------:R-:W3:Y:S04]  /*0530*/  @!P3 LDG.E.EL R14, desc[UR4][R12.64] ;  /* 0x000000040c0eb981 */ /* 0x000ee8000c2e1900 */
[----:B------:R0:W3:Y:S02]  /*0540*/  @!P3 LDG.E.EL R25, desc[UR4][R16.64] ;  /* 0x000000041019b981 */ /* 0x0000e4000c2e1900 */
[----:B0-----:R-:W-:Y:S01]  /*0550*/  IMAD.MOV.U32 R17, RZ, RZ, 0x3e800000 ;  /* 0x3e800000ff117424 */ /* 0x001fe200078e00ff */
[----:B------:R-:W-:-:S05]  /*0560*/  IADD3 R4, R4, R3, RZ ;  /* 0x0000000304047210 */ /* 0x000fca0007ffe0ff */
[----:B------:R-:W-:Y:S01]  /*0570*/  IMAD.SHL.U32 R23, R4, 0x4, RZ ;  /* 0x0000000404177824 */ /* 0x000fe200078e00ff */
[----:B------:R-:W-:-:S05]  /*0580*/  IADD3 R3, R8, R3, RZ ;  /* 0x0000000308037210 */ /* 0x000fca0007ffe0ff */
[----:B------:R-:W-:Y:S02]  /*0590*/  IMAD.SHL.U32 R3, R3, 0x4, RZ ;  /* 0x0000000403037824 */ /* 0x000fe400078e00ff */
[----:B--2---:R-:W-:-:S04]  /*05a0*/  FADD R2, R2, 9.9999997473787516356e-06 ;  /* 0x3727c5ac02027421 */ /* 0x004fc80000000000 */
[----:B------:R-:W0:Y:S01]  /*05b0*/  MUFU.SQRT R18, R2 ;  /* 0x0000000200127308 */ /* 0x000e220000002000 */
[----:B----4-:R-:W-:-:S07]  /*05c0*/  FADD R10, R10, 9.9999997473787516356e-06 ;  /* 0x3727c5ac0a0a7421 */ /* 0x010fce0000000000 */
[----:B------:R-:W1:Y:S01]  /*05d0*/  MUFU.SQRT R19, R10 ;  /* 0x0000000a00137308 */ /* 0x000e620000002000 */
[C---:B0-----:R-:W-:Y:S02]  /*05e0*/  FSETP.GT.AND P2, PT, R18.reuse, 8.50705917302346158658e+37, PT ;  /* 0x7e8000001200780b */ /* 0x041fe40003f44000 */
[----:B------:R-:W-:Y:S02]  /*05f0*/  FSETP.GEU.AND P4, PT, R18, 1.175494350822287508e-38, PT ;  /* 0x008000001200780b */ /* 0x000fe40003f8e000 */
[----:B-1----:R-:W-:-:S09]  /*0600*/  FSETP.GT.AND P3, PT, R19, 8.50705917302346158658e+37, PT ;  /* 0x7e8000001300780b */ /* 0x002fd20003f64000 */
[----:B------:R-:W-:Y:S01]  /*0610*/  @P2 FMUL R18, R18, 0.25 ;  /* 0x3e80000012122820 */ /* 0x000fe20000400000 */
[----:B------:R-:W-:-:S03]  /*0620*/  FSETP.GEU.AND P5, PT, R19, 1.175494350822287508e-38, PT ;  /* 0x008000001300780b */ /* 0x000fc60003fae000 */
[----:B------:R-:W-:-:S06]  /*0630*/  @!P4 FMUL R18, R18, 16777216 ;  /* 0x4b8000001212c820 */ /* 0x000fcc0000400000 */
[----:B------:R-:W0:Y:S01]  /*0640*/  MUFU.RCP R18, R18 ;  /* 0x0000001200127308 */ /* 0x000e220000001000 */
[----:B------:R-:W-:Y:S01]  /*0650*/  @P3 FMUL R19, R19, 0.25 ;  /* 0x3e80000013133820 */ /* 0x000fe20000400000 */
[----:B------:R-:W-:-:S03]  /*0660*/  FSEL R13, R17, 1, P2 ;  /* 0x3f800000110d7808 */ /* 0x000fc60001000000 */
[----:B------:R-:W-:Y:S02]  /*0670*/  @!P5 FMUL R19, R19, 16777216 ;  /* 0x4b8000001313d820 */ /* 0x000fe40000400000 */
[----:B------:R-:W-:Y:S02]  /*0680*/  @!P4 FMUL R13, R13, 16777216 ;  /* 0x4b8000000d0dc820 */ /* 0x000fe40000400000 */
[----:B------:R-:W1:Y:S01]  /*0690*/  MUFU.RCP R2, R19 ;  /* 0x0000001300027308 */ /* 0x000e620000001000 */
[----:B------:R-:W-:Y:S01]  /*06a0*/  FSEL R17, R17, 1, P3 ;  /* 0x3f80000011117808 */ /* 0x000fe20001800000 */
[----:B0-----:R-:W-:-:S04]  /*06b0*/  FMUL R13, R18, R13 ;  /* 0x0000000d120d7220 */ /* 0x001fc80000400000 */
[----:B------:R-:W-:Y:S01]  /*06c0*/  @!P5 FMUL R17, R17, 16777216 ;  /* 0x4b8000001111d820 */ /* 0x000fe20000400000 */
[C---:B-----5:R-:W-:Y:S01]  /*06d0*/  FADD R0, -R9.reuse, R0 ;  /* 0x0000000009007221 */ /* 0x060fe20000000100 */
[C---:B------:R-:W-:Y:S01]  /*06e0*/  FADD R24, -R9.reuse, R24 ;  /* 0x0000001809187221 */ /* 0x040fe20000000100 */
[C---:B------:R-:W-:Y:S01]  /*06f0*/  FADD R6, -R9.reuse, R6 ;  /* 0x0000000609067221 */ /* 0x040fe20000000100 */
[----:B------:R-:W-:Y:S01]  /*0700*/  FADD R10, -R9, R7 ;  /* 0x00000007090a7221 */ /* 0x000fe20000000100 */
[C---:B------:R-:W-:Y:S01]  /*0710*/  FMUL R9, R13.reuse, R0 ;  /* 0x000000000d097220 */ /* 0x040fe20000400000 */
[----:B-1----:R-:W-:Y:S02]  /*0720*/  FMUL R2, R2, R17 ;  /* 0x0000001102027220 */ /* 0x002fe40000400000 */
[C---:B------:R-:W-:Y:S01]  /*0730*/  FMUL R17, R13.reuse, R10 ;  /* 0x0000000a0d117220 */ /* 0x040fe20000400000 */
[C---:B------:R-:W-:Y:S01]  /*0740*/  FADD R7, -R26.reuse, R5 ;  /* 0x000000051a077221 */ /* 0x040fe20000000100 */
[C---:B------:R-:W-:Y:S01]  /*0750*/  FMUL R19, R13.reuse, R6 ;  /* 0x000000060d137220 */ /* 0x040fe20000400000 */
[C---:B------:R-:W-:Y:S01]  /*0760*/  FADD R11, -R26.reuse, R11 ;  /* 0x0000000b1a0b7221 */ /* 0x040fe20000000100 */
[C---:B------:R-:W-:Y:S01]  /*0770*/  FADD R27, -R26.reuse, R27 ;  /* 0x0000001b1a1b7221 */ /* 0x040fe20000000100 */
[----:B------:R-:W-:Y:S01]  /*0780*/  FMUL R21, R13, R24 ;  /* 0x000000180d157220 */ /* 0x000fe20000400000 */
[----:B------:R-:W-:Y:S01]  /*0790*/  FADD R5, -R26, R29 ;  /* 0x0000001d1a057221 */ /* 0x000fe20000000100 */
[----:B---3--:R-:W-:Y:S01]  /*07a0*/  FFMA R0, R9, R15, R28 ;  /* 0x0000000f09007223 */ /* 0x008fe2000000001c */
[----:B------:R-:W-:-:S04]  /*07b0*/  FMUL R9, R2, R7 ;  /* 0x0000000702097220 */ /* 0x000fc80000400000 */
[----:B------:R-:W-:Y:S01]  /*07c0*/  FSETP.GTU.AND P2, PT, R0, RZ, PT ;  /* 0x000000ff0000720b */ /* 0x000fe20003f4c000 */
[----:B------:R-:W-:-:S03]  /*07d0*/  FFMA R17, R17, R15, R28 ;  /* 0x0000000f11117223 */ /* 0x000fc6000000001c */
[----:B------:R-:W-:Y:S01]  /*07e0*/  FSEL R7, R0, RZ, P2 ;  /* 0x000000ff00077208 */ /* 0x000fe20001000000 */
[--C-:B------:R-:W-:Y:S01]  /*07f0*/  FFMA R19, R19, R15, R28.reuse ;  /* 0x0000000f13137223 */ /* 0x100fe2000000001c */
[C---:B------:R-:W-:Y:S01]  /*0800*/  FMUL R27, R2.reuse, R27 ;  /* 0x0000001b021b7220 */ /* 0x040fe20000400000 */
[C---:B------:R-:W-:Y:S01]  /*0810*/  FMUL R13, R2.reuse, R11 ;  /* 0x0000000b020d7220 */ /* 0x040fe20000400000 */
[----:B------:R-:W-:Y:S01]  /*0820*/  FFMA R21, R21, R15, R28 ;  /* 0x0000000f15157223 */ /* 0x000fe2000000001c */
[----:B------:R-:W-:Y:S01]  /*0830*/  FSETP.GEU.AND P3, PT, R7, 6, PT ;  /* 0x40c000000700780b */ /* 0x000fe20003f6e000 */
[----:B------:R-:W-:Y:S01]  /*0840*/  FMUL R5, R2, R5 ;  /* 0x0000000502057220 */ /* 0x000fe20000400000 */
[----:B------:R-:W-:Y:S01]  /*0850*/  FSETP.GTU.AND P5, PT, R17, RZ, PT ;  /* 0x000000ff1100720b */ /* 0x000fe20003fac000 */
[-CC-:B------:R-:W-:Y:S01]  /*0860*/  FFMA R12, R13, R25.reuse, R14.reuse ;  /* 0x000000190d0c7223 */ /* 0x180fe2000000000e */
[-CC-:B------:R-:W-:Y:S01]  /*0870*/  FFMA R9, R9, R25.reuse, R14.reuse ;  /* 0x0000001909097223 */ /* 0x180fe2000000000e */
[-CC-:B------:R-:W-:Y:S01]  /*0880*/  FFMA R27, R27, R25.reuse, R14.reuse ;  /* 0x000000191b1b7223 */ /* 0x180fe2000000000e */
[----:B------:R-:W-:Y:S01]  /*0890*/  FSETP.GTU.AND P6, PT, R19, RZ, PT ;  /* 0x000000ff1300720b */ /* 0x000fe20003fcc000 */
[----:B------:R-:W-:Y:S01]  /*08a0*/  FFMA R14, R5, R25, R14 ;  /* 0x00000019050e7223 */ /* 0x000fe2000000000e */
[----:B------:R-:W-:Y:S01]  /*08b0*/  FSETP.GTU.AND P2, PT, R21, RZ, PT ;  /* 0x000000ff1500720b */ /* 0x000fe20003f4c000 */
[----:B------:R-:W0:Y:S01]  /*08c0*/  LDC.64 R10, c[0x0][0x238] ;  /* 0x00008e00ff0a7b82 */ /* 0x000e220000000a00 */
[----:B------:R-:W-:-:S02]  /*08d0*/  FSEL R6, R17, RZ, P5 ;  /* 0x000000ff11067208 */ /* 0x000fc40002800000 */
[----:B------:R-:W-:Y:S02]  /*08e0*/  FSEL R5, R19, RZ, P6 ;  /* 0x000000ff13057208 */ /* 0x000fe40003000000 */
[----:B------:R-:W-:Y:S02]  /*08f0*/  FSETP.NAN.AND P6, PT, R7, R7, PT ;  /* 0x000000070700720b */ /* 0x000fe40003fc8000 */
[----:B------:R-:W-:Y:S02]  /*0900*/  FSEL R4, R21, RZ, P2 ;  /* 0x000000ff15047208 */ /* 0x000fe40001000000 */
[----:B------:R-:W-:Y:S02]  /*0910*/  FSETP.GTU.AND P4, PT, R14, RZ, PT ;  /* 0x000000ff0e00720b */ /* 0x000fe40003f8c000 */
[----:B------:R-:W-:Y:S02]  /*0920*/  FSETP.GEU.AND P2, PT, R6, 6, PT ;  /* 0x40c000000600780b */ /* 0x000fe40003f4e000 */
[----:B------:R-:W-:-:S02]  /*0930*/  @P3 SEL R7, R7, 0x40c00000, P6 ;  /* 0x40c0000007073807 */ /* 0x000fc40003000000 */
[----:B------:R-:W-:Y:S02]  /*0940*/  FSETP.GTU.AND P5, PT, R27, RZ, PT ;  /* 0x000000ff1b00720b */ /* 0x000fe40003fac000 */
[----:B------:R-:W-:Y:S02]  /*0950*/  FSETP.GTU.AND P6, PT, R9, RZ, PT ;  /* 0x000000ff0900720b */ /* 0x000fe40003fcc000 */
[----:B------:R-:W-:Y:S02]  /*0960*/  FSEL R15, R14, RZ, P4 ;  /* 0x000000ff0e0f7208 */ /* 0x000fe40002000000 */
[----:B------:R-:W-:Y:S02]  /*0970*/  FSETP.GEU.AND P3, PT, R5, 6, PT ;  /* 0x40c000000500780b */ /* 0x000fe40003f6e000 */
[----:B------:R-:W-:Y:S02]  /*0980*/  FSETP.GEU.AND P4, PT, R4, 6, PT ;  /* 0x40c000000400780b */ /* 0x000fe40003f8e000 */
[----:B------:R-:W-:-:S02]  /*0990*/  FSEL R14, R27, RZ, P5 ;  /* 0x000000ff1b0e7208 */ /* 0x000fc40002800000 */
[----:B------:R-:W-:Y:S02]  /*09a0*/  FSEL R13, R9, RZ, P6 ;  /* 0x000000ff090d7208 */ /* 0x000fe40003000000 */
[----:B------:R-:W-:Y:S02]  /*09b0*/  FSETP.GTU.AND P5, PT, R12, RZ, PT ;  /* 0x000000ff0c00720b */ /* 0x000fe40003fac000 */
[----:B------:R-:W-:Y:S02]  /*09c0*/  FSETP.NAN.AND P6, PT, R6, R6, PT ;  /* 0x000000060600720b */ /* 0x000fe40003fc8000 */
[----:B------:R-:W-:Y:S02]  /*09d0*/  FSEL R12, R12, RZ, P5 ;  /* 0x000000ff0c0c7208 */ /* 0x000fe40002800000 */
[----:B------:R-:W-:Y:S02]  /*09e0*/  @P2 SEL R6, R6, 0x40c00000, P6 ;  /* 0x40c0000006062807 */ /* 0x000fe40003000000 */
[----:B------:R-:W-:-:S02]  /*09f0*/  FSETP.NAN.AND P5, PT, R5, R5, PT ;  /* 0x000000050500720b */ /* 0x000fc40003fa8000 */
[----:B------:R-:W-:Y:S02]  /*0a00*/  FSETP.GEU.AND P2, PT, R15, 6, PT ;  /* 0x40c000000f00780b */ /* 0x000fe40003f4e000 */
[C---:B------:R-:W-:Y:S02]  /*0a10*/  FSETP.NAN.AND P6, PT, R4.reuse, R4, PT ;  /* 0x000000040400720b */ /* 0x040fe40003fc8000 */
[----:B------:R-:W-:Y:S02]  /*0a20*/  @P3 SEL R5, R5, 0x40c00000, P5 ;  /* 0x40c0000005053807 */ /* 0x000fe40002800000 */
[----:B------:R-:W-:Y:S02]  /*0a30*/  @P4 SEL R4, R4, 0x40c00000, P6 ;  /* 0x40c0000004044807 */ /* 0x000fe40003000000 */
[----:B------:R-:W-:Y:S02]  /*0a40*/  FSETP.GEU.AND P3, PT, R14, 6, PT ;  /* 0x40c000000e00780b */ /* 0x000fe40003f6e000 */
[----:B------:R-:W-:-:S02]  /*0a50*/  FSETP.GEU.AND P5, PT, R13, 6, PT ;  /* 0x40c000000d00780b */ /* 0x000fc40003fae000 */
[----:B------:R-:W-:Y:S01]  /*0a60*/  FSETP.GEU.AND P4, PT, R12, 6, PT ;  /* 0x40c000000c00780b */ /* 0x000fe20003f8e000 */
[----:B0-----:R-:W-:Y:S01]  /*0a70*/  IMAD.WIDE R16, R23, 0x4, R10 ;  /* 0x0000000417107825 */ /* 0x001fe200078e020a */
[----:B------:R-:W-:-:S04]  /*0a80*/  FSETP.NAN.AND P6, PT, R15, R15, PT ;  /* 0x0000000f0f00720b */ /* 0x000fc80003fc8000 */
[----:B------:R0:W-:Y:S01]  /*0a90*/  @P1 STG.E.128 desc[UR4][R16.64], R4 ;  /* 0x0000000410001986 */ /* 0x0001e2000c101d04 */
[----:B------:R-:W-:Y:S02]  /*0aa0*/  @P2 SEL R15, R15, 0x40c00000, P6 ;  /* 0x40c000000f0f2807 */ /* 0x000fe40003000000 */
[----:B------:R-:W-:Y:S02]  /*0ab0*/  FSETP.NAN.AND P1, PT, R14, R14, PT ;  /* 0x0000000e0e00720b */ /* 0x000fe40003f28000 */
[----:B------:R-:W-:Y:S02]  /*0ac0*/  FSETP.NAN.AND P6, PT, R13, R13, PT ;  /* 0x0000000d0d00720b */ /* 0x000fe40003fc8000 */
[----:B------:R-:W-:Y:S01]  /*0ad0*/  FSETP.NAN.AND P2, PT, R12, R12, PT ;  /* 0x0000000c0c00720b */ /* 0x000fe20003f48000 */
[----:B------:R-:W-:Y:S01]  /*0ae0*/  IMAD.WIDE R10, R3, 0x4, R10 ;  /* 0x00000004030a7825 */ /* 0x000fe200078e020a */
[----:B------:R-:W-:Y:S02]  /*0af0*/  @P3 SEL R14, R14, 0x40c00000, P1 ;  /* 0x40c000000e0e3807 */ /* 0x000fe40000800000 */
[----:B------:R-:W-:-:S02]  /*0b00*/  @P5 SEL R13, R13, 0x40c00000, P6 ;  /* 0x40c000000d0d5807 */ /* 0x000fc40003000000 */
[----:B------:R-:W-:Y:S01]  /*0b10*/  @P4 SEL R12, R12, 0x40c00000, P2 ;  /* 0x40c000000c0c4807 */ /* 0x000fe20001000000 */
[----:B0-----:R-:W-:Y:S06]  /*0b20*/  @!P0 EXIT ;  /* 0x000000000000894d */ /* 0x001fec0003800000 */
[----:B------:R-:W-:Y:S01]  /*0b30*/  STG.E.128 desc[UR4][R10.64], R12 ;  /* 0x0000000c0a007986 */ /* 0x000fe2000c101d04 */
[----:B------:R-:W-:Y:S05]  /*0b40*/  EXIT ;  /* 0x000000000000794d */ /* 0x000fea0003800000 */
.L_x_0:
[----:B------:R-:W-:-:S00]  /*0b50*/  BRA `(.L_x_0) ;  /* 0xfffffffc00fc7947 */ /* 0x000fc0000383ffff */
[----:B------:R-:W-:-:S00]  /*0b60*/  NOP ;  /* 0x0000000000007918 */ /* 0x000fc00000000000 */
        /* <DEDUP_REMOVED lines=9> */
.L_x_1:


//--------------------- .nv.global.init           --------------------------
	.section	.nv.global.init,"aw",@progbits
.nv.global.init:
	.type		_$_str,@object
	.size		_$_str,(_$_str_$_2 - _$_str)
_$_str:
        /*0000*/ 	.byte	0x5f, 0x5f, 0x43, 0x55, 0x44, 0x41, 0x5f, 0x46, 0x54, 0x5a, 0x00
	.type		_$_str_$_2,@object
	.size		_$_str_$_2,(.L_1 - _$_str_$_2)
_$_str_$_2:
        /*000b*/ 	.byte	0x5f, 0x5f, 0x43, 0x55, 0x44, 0x41, 0x5f, 0x50, 0x52, 0x45, 0x43, 0x5f, 0x53, 0x51, 0x52, 0x54
        /*001b*/ 	.byte	0x00
.L_1:


//--------------------- .nv.constant0.triton_poi_fused__native_batch_norm_legit_no_training_hardtanh_73 --------------------------
	.section	.nv.constant0.triton_poi_fused__native_batch_norm_legit_no_training_hardtanh_73,"a",@progbits
	.sectionflags	@""
	.align	4
.nv.constant0.triton_poi_fused__native_batch_norm_legit_no_training_hardtanh_73:
	.zero		584
